	.headerflags	@"EF_CUDA_TEXMODE_UNIFIED EF_CUDA_64BIT_ADDRESS EF_CUDA_ACCELERATORS EF_CUDA_SM90 EF_CUDA_VIRTUAL_SM(EF_CUDA_SM90)"
	.elftype	@"ET_EXEC"


//--------------------- .nv.info                  --------------------------
	.section	.nv.info,"",@"SHT_CUDA_INFO"
	.align	4


	//----- nvinfo : EIATTR_REGCOUNT
	.align		4
        /*0000*/ 	.byte	0x04, 0x2f
        /*0002*/ 	.short	(.L_1 - .L_0)
	.align		4
.L_0:
        /*0004*/ 	.word	index@(triton_poi_fused__to_copy_add_arange_mul_18)
        /*0008*/ 	.word	0x0000000a


	//----- nvinfo : EIATTR_MIN_STACK_SIZE
	.align		4
.L_1:
        /*000c*/ 	.byte	0x04, 0x12
        /*000e*/ 	.short	(.L_3 - .L_2)
	.align		4
.L_2:
        /*0010*/ 	.word	index@(triton_poi_fused__to_copy_add_arange_mul_18)
        /*0014*/ 	.word	0x00000000


	//----- nvinfo : EIATTR_FRAME_SIZE
	.align		4
.L_3:
        /*0018*/ 	.byte	0x04, 0x11
        /*001a*/ 	.short	(.L_5 - .L_4)
	.align		4
.L_4:
        /*001c*/ 	.word	index@(triton_poi_fused__to_copy_add_arange_mul_18)
        /*0020*/ 	.word	0x00000000


	//----- nvinfo : EIATTR_MIN_STACK_SIZE
	.align		4
.L_5:
        /*0024*/ 	.byte	0x04, 0x12
        /*0026*/ 	.short	(.L_7 - .L_6)
	.align		4
.L_6:
        /*0028*/ 	.word	index@(triton_poi_fused__to_copy_add_arange_mul_18)
        /*002c*/ 	.word	0x00000000
.L_7:


//--------------------- .nv.info.triton_poi_fused__to_copy_add_arange_mul_18 --------------------------
	.section	.nv.info.triton_poi_fused__to_copy_add_arange_mul_18,"",@"SHT_CUDA_INFO"
	.sectionflags	@""
	.align	4


	//----- nvinfo : EIATTR_CUDA_API_VERSION
	.align		4
        /*0000*/ 	.byte	0x04, 0x37
        /*0002*/ 	.short	(.L_9 - .L_8)
.L_8:
        /*0004*/ 	.word	0x0000007c


	//----- nvinfo : EIATTR_KPARAM_INFO
	.align		4
.L_9:
        /*0008*/ 	.byte	0x04, 0x17
        /*000a*/ 	.short	(.L_11 - .L_10)
.L_10:
        /*000c*/ 	.word	0x00000000
        /*0010*/ 	.short	0x0001
        /*0012*/ 	.short	0x0008
        /*0014*/ 	.byte	0x00, 0xf0, 0x11, 0x00


	//----- nvinfo : EIATTR_KPARAM_INFO
	.align		4
.L_11:
        /*0018*/ 	.byte	0x04, 0x17
        /*001a*/ 	.short	(.L_13 - .L_12)
.L_12:
        /*001c*/ 	.word	0x00000000
        /*0020*/ 	.short	0x0000
        /*0022*/ 	.short	0x0000
        /*0024*/ 	.byte	0x00, 0xf4, 0x21, 0x00


	//----- nvinfo : EIATTR_SPARSE_MMA_MASK
	.align		4
.L_13:
        /*0028*/ 	.byte	0x03, 0x50
        /*002a*/ 	.short	0x0000


	//----- nvinfo : EIATTR_MAXREG_COUNT
	.align		4
        /*002c*/ 	.byte	0x03, 0x1b
        /*002e*/ 	.short	0x00ff


	//----- nvinfo : EIATTR_EXIT_INSTR_OFFSETS
	.align		4
        /*0030*/ 	.byte	0x04, 0x1c
        /*0032*/ 	.short	(.L_15 - .L_14)


	//   ....[0]....
.L_14:
        /*0034*/ 	.word	0x00000120


	//   ....[1]....
        /*0038*/ 	.word	0x00000150


	//----- nvinfo : EIATTR_REQNTID
	.align		4
.L_15:
        /*003c*/ 	.byte	0x04, 0x10
        /*003e*/ 	.short	(.L_17 - .L_16)
.L_16:
        /*0040*/ 	.word	0x00000080
        /*0044*/ 	.word	0x00000001
        /*0048*/ 	.word	0x00000001


	//----- nvinfo : EIATTR_CBANK_PARAM_SIZE
	.align		4
.L_17:
        /*004c*/ 	.byte	0x03, 0x19
        /*004e*/ 	.short	0x000c


	//----- nvinfo : EIATTR_PARAM_CBANK
	.align		4
        /*0050*/ 	.byte	0x04, 0x0a
        /*0052*/ 	.short	(.L_19 - .L_18)
	.align		4
.L_18:
        /*0054*/ 	.word	index@(.nv.constant0.triton_poi_fused__to_copy_add_arange_mul_18)
        /*0058*/ 	.short	0x0210
        /*005a*/ 	.short	0x000c


	//----- nvinfo : EIATTR_SW_WAR
	.align		4
.L_19:
        /*005c*/ 	.byte	0x04, 0x36
        /*005e*/ 	.short	(.L_21 - .L_20)
.L_20:
        /*0060*/ 	.word	0x00000008
.L_21:


//--------------------- .nv.callgraph             --------------------------
	.section	.nv.callgraph,"",@"SHT_CUDA_CALLGRAPH"
	.align	4
	.sectionentsize	8
	.align		4
        /*0000*/ 	.word	0x00000000
	.align		4
        /*0004*/ 	.word	0xffffffff
	.align		4
        /*0008*/ 	.word	0x00000000
	.align		4
        /*000c*/ 	.word	0xfffffffe
	.align		4
        /*0010*/ 	.word	0x00000000
	.align		4
        /*0014*/ 	.word	0xfffffffd
	.align		4
        /*0018*/ 	.word	0x00000000
	.align		4
        /*001c*/ 	.word	0xfffffffc


//--------------------- .text.triton_poi_fused__to_copy_add_arange_mul_18 --------------------------
	.section	.text.triton_poi_fused__to_copy_add_arange_mul_18,"ax",@progbits
	.align	128
        .global         triton_poi_fused__to_copy_add_arange_mul_18
        .type           triton_poi_fused__to_copy_add_arange_mul_18,@function
        .size           triton_poi_fused__to_copy_add_arange_mul_18,(.L_x_1 - triton_poi_fused__to_copy_add_arange_mul_18)
        .other          triton_poi_fused__to_copy_add_arange_mul_18,@"STO_CUDA_ENTRY STV_DEFAULT"
triton_poi_fused__to_copy_add_arange_mul_18:
.text.triton_poi_fused__to_copy_add_arange_mul_18:
[----:B------:R-:W0:Y:S02]  /*0000*/  LDC R1, c[0x0][0x28] ;  /* 0x00000a00ff017b82 */ /* 0x000e240000000800 */
[----:B------:R-:W1:Y:S01]  /*0010*/  S2R R0, SR_TID.X ;  /* 0x0000000000007919 */ /* 0x000e620000002100 */
[----:B------:R-:W2:Y:S01]  /*0020*/  LDC.64 R2, c[0x0][0x210] ;  /* 0x00008400ff027b82 */ /* 0x000ea20000000a00 */
[----:B------:R-:W3:Y:S01]  /*0030*/  S2R R5, SR_CTAID.X ;  /* 0x0000000000057919 */ /* 0x000ee20000002500 */
[----:B-1----:R-:W-:-:S05]  /*0040*/  IMAD.SHL.U32 R0, R0, 0x2, RZ ;  /* 0x0000000200007824 */ /* 0x002fca00078e00ff */
[----:B------:R-:W-:-:S05]  /*0050*/  LOP3.LUT R0, R0, 0xfe, RZ, 0xc0, !PT ;  /* 0x000000fe00007812 */ /* 0x000fca00078ec0ff */
[----:B---3--:R-:W-:-:S04]  /*0060*/  IMAD R5, R5, 0x100, R0 ;  /* 0x0000010005057824 */ /* 0x008fc800078e0200 */
[C---:B------:R-:W-:Y:S01]  /*0070*/  VIADD R0, R5.reuse, 0x1 ;  /* 0x0000000105007836 */ /* 0x040fe20000000000 */
[----:B------:R-:W-:Y:S01]  /*0080*/  I2FP.F32.S32 R4, R5 ;  /* 0x0000000500047245 */ /* 0x000fe20000201400 */
[C---:B--2---:R-:W-:Y:S01]  /*0090*/  IMAD.WIDE R2, R5.reuse, 0x8, R2 ;  /* 0x0000000805027825 */ /* 0x044fe200078e0202 */
[----:B------:R-:W-:Y:S02]  /*00a0*/  ISETP.GE.AND P0, PT, R5, 0x400, PT ;  /* 0x000004000500780c */ /* 0x000fe40003f06270 */
[----:B------:R-:W-:Y:S01]  /*00b0*/  I2FP.F32.S32 R0, R0 ;  /* 0x0000000000007245 */ /* 0x000fe20000201400 */
[----:B------:R-:W-:-:S04]  /*00c0*/  FMUL R4, R4, 0.5 ;  /* 0x3f00000004047820 */ /* 0x000fc80000400000 */
[----:B------:R-:W-:Y:S02]  /*00d0*/  FMUL R0, R0, 0.5 ;  /* 0x3f00000000007820 */ /* 0x000fe40000400000 */
[----:B------:R-:W1:Y:S08]  /*00e0*/  F2I.TRUNC.NTZ R4, R4 ;  /* 0x0000000400047305 */ /* 0x000e70000020f100 */
[----:B------:R-:W2:Y:S01]  /*00f0*/  F2I.TRUNC.NTZ R6, R0 ;  /* 0x0000000000067305 */ /* 0x000ea2000020f100 */
[----:B-1----:R-:W-:-:S02]  /*0100*/  SHF.R.S32.HI R5, RZ, 0x1f, R4 ;  /* 0x0000001fff057819 */ /* 0x002fc40000011404 */
[----:B--2---:R-:W-:Y:S01]  /*0110*/  SHF.R.S32.HI R7, RZ, 0x1f, R6 ;  /* 0x0000001fff077819 */ /* 0x004fe20000011406 */
[----:B------:R-:W-:Y:S06]  /*0120*/  @P0 EXIT ;  /* 0x000000000000094d */ /* 0x000fec0003800000 */
[----:B------:R-:W-:Y:S02]  /*0130*/  ULDC.64 UR4, c[0x0][0x208] ;  /* 0x0000820000047ab9 */ /* 0x000fe40000000a00 */
[----:B------:R-:W-:Y:S01]  /*0140*/  STG.E.128 desc[UR4][R2.64], R4 ;  /* 0x0000000402007986 */ /* 0x000fe2000c101d04 */
[----:B------:R-:W-:Y:S05]  /*0150*/  EXIT ;  /* 0x000000000000794d */ /* 0x000fea0003800000 */
.L_x_0:
[----:B------:R-:W-:-:S00]  /*0160*/  BRA `(.L_x_0) ;  /* 0xfffffffc00fc7947 */ /* 0x000fc0000383ffff */
[----:B------:R-:W-:-:S00]  /*0170*/  NOP ;  /* 0x0000000000007918 */ /* 0x000fc00000000000 */
        /* <DEDUP_REMOVED lines=8> */
.L_x_1:


//--------------------- .nv.constant0.triton_poi_fused__to_copy_add_arange_mul_18 --------------------------
	.section	.nv.constant0.triton_poi_fused__to_copy_add_arange_mul_18,"a",@progbits
	.sectionflags	@""
	.align	4
.nv.constant0.triton_poi_fused__to_copy_add_arange_mul_18:
	.zero		540
